//
// Generated by NVIDIA NVVM Compiler
//
// Compiler Build ID: CL-36424714
// Cuda compilation tools, release 13.0, V13.0.88
// Based on NVVM 20.0.0
//

.version 9.0
.target sm_100
.address_size 64

	// .globl	serialsum

.visible .entry serialsum(
	.param .u32 serialsum_param_0,
	.param .u64 .ptr .align 1 serialsum_param_1,
	.param .u64 .ptr .align 1 serialsum_param_2
)
{
	.reg .pred 	%p<10>;
	.reg .b32 	%r<30>;
	.reg .b64 	%rd<18>;
	.reg .b64 	%fd<70>;

	ld.param.u32 	%r19, [serialsum_param_0];
	ld.param.u64 	%rd9, [serialsum_param_1];
	ld.param.u64 	%rd10, [serialsum_param_2];
	cvta.to.global.u64 	%rd1, %rd10;
	cvta.to.global.u64 	%rd2, %rd9;
	ld.global.f64 	%fd67, [%rd2];
	st.global.f64 	[%rd1], %fd67;
	setp.lt.s32 	%p1, %r19, 2;
	@%p1 bra 	$L__BB0_14;
	add.s32 	%r1, %r19, -1;
	add.s32 	%r21, %r19, -2;
	and.b32  	%r2, %r1, 15;
	setp.lt.u32 	%p2, %r21, 15;
	mov.b32 	%r27, 1;
	@%p2 bra 	$L__BB0_5;
	and.b32  	%r23, %r1, -16;
	neg.s32 	%r25, %r23;
	add.s64 	%rd16, %rd2, 64;
	mov.b32 	%r24, 0;
$L__BB0_3:
	.pragma "nounroll";
	ld.global.f64 	%fd11, [%rd16+-56];
	add.f64 	%fd12, %fd11, %fd67;
	st.global.f64 	[%rd1], %fd12;
	ld.global.f64 	%fd13, [%rd16+-48];
	add.f64 	%fd14, %fd13, %fd12;
	st.global.f64 	[%rd1], %fd14;
	ld.global.f64 	%fd15, [%rd16+-40];
	add.f64 	%fd16, %fd15, %fd14;
	st.global.f64 	[%rd1], %fd16;
	ld.global.f64 	%fd17, [%rd16+-32];
	add.f64 	%fd18, %fd17, %fd16;
	st.global.f64 	[%rd1], %fd18;
	ld.global.f64 	%fd19, [%rd16+-24];
	add.f64 	%fd20, %fd19, %fd18;
	st.global.f64 	[%rd1], %fd20;
	ld.global.f64 	%fd21, [%rd16+-16];
	add.f64 	%fd22, %fd21, %fd20;
	st.global.f64 	[%rd1], %fd22;
	ld.global.f64 	%fd23, [%rd16+-8];
	add.f64 	%fd24, %fd23, %fd22;
	st.global.f64 	[%rd1], %fd24;
	ld.global.f64 	%fd25, [%rd16];
	add.f64 	%fd26, %fd25, %fd24;
	st.global.f64 	[%rd1], %fd26;
	ld.global.f64 	%fd27, [%rd16+8];
	add.f64 	%fd28, %fd27, %fd26;
	st.global.f64 	[%rd1], %fd28;
	ld.global.f64 	%fd29, [%rd16+16];
	add.f64 	%fd30, %fd29, %fd28;
	st.global.f64 	[%rd1], %fd30;
	ld.global.f64 	%fd31, [%rd16+24];
	add.f64 	%fd32, %fd31, %fd30;
	st.global.f64 	[%rd1], %fd32;
	ld.global.f64 	%fd33, [%rd16+32];
	add.f64 	%fd34, %fd33, %fd32;
	st.global.f64 	[%rd1], %fd34;
	ld.global.f64 	%fd35, [%rd16+40];
	add.f64 	%fd36, %fd35, %fd34;
	st.global.f64 	[%rd1], %fd36;
	ld.global.f64 	%fd37, [%rd16+48];
	add.f64 	%fd38, %fd37, %fd36;
	st.global.f64 	[%rd1], %fd38;
	ld.global.f64 	%fd39, [%rd16+56];
	add.f64 	%fd40, %fd39, %fd38;
	st.global.f64 	[%rd1], %fd40;
	ld.global.f64 	%fd41, [%rd16+64];
	add.f64 	%fd67, %fd41, %fd40;
	st.global.f64 	[%rd1], %fd67;
	add.s32 	%r25, %r25, 16;
	add.s32 	%r24, %r24, 16;
	add.s64 	%rd16, %rd16, 128;
	setp.ne.s32 	%p3, %r25, 0;
	@%p3 bra 	$L__BB0_3;
	add.s32 	%r27, %r24, 1;
$L__BB0_5:
	setp.eq.s32 	%p4, %r2, 0;
	@%p4 bra 	$L__BB0_14;
	and.b32  	%r10, %r1, 7;
	setp.lt.u32 	%p5, %r2, 8;
	@%p5 bra 	$L__BB0_8;
	mul.wide.u32 	%rd11, %r27, 8;
	add.s64 	%rd12, %rd2, %rd11;
	ld.global.f64 	%fd42, [%rd12];
	add.f64 	%fd43, %fd42, %fd67;
	st.global.f64 	[%rd1], %fd43;
	ld.global.f64 	%fd44, [%rd12+8];
	add.f64 	%fd45, %fd44, %fd43;
	st.global.f64 	[%rd1], %fd45;
	ld.global.f64 	%fd46, [%rd12+16];
	add.f64 	%fd47, %fd46, %fd45;
	st.global.f64 	[%rd1], %fd47;
	ld.global.f64 	%fd48, [%rd12+24];
	add.f64 	%fd49, %fd48, %fd47;
	st.global.f64 	[%rd1], %fd49;
	ld.global.f64 	%fd50, [%rd12+32];
	add.f64 	%fd51, %fd50, %fd49;
	st.global.f64 	[%rd1], %fd51;
	ld.global.f64 	%fd52, [%rd12+40];
	add.f64 	%fd53, %fd52, %fd51;
	st.global.f64 	[%rd1], %fd53;
	ld.global.f64 	%fd54, [%rd12+48];
	add.f64 	%fd55, %fd54, %fd53;
	st.global.f64 	[%rd1], %fd55;
	ld.global.f64 	%fd56, [%rd12+56];
	add.f64 	%fd67, %fd56, %fd55;
	st.global.f64 	[%rd1], %fd67;
	add.s32 	%r27, %r27, 8;
$L__BB0_8:
	setp.eq.s32 	%p6, %r10, 0;
	@%p6 bra 	$L__BB0_14;
	and.b32  	%r13, %r1, 3;
	setp.lt.u32 	%p7, %r10, 4;
	@%p7 bra 	$L__BB0_11;
	mul.wide.u32 	%rd13, %r27, 8;
	add.s64 	%rd14, %rd2, %rd13;
	ld.global.f64 	%fd57, [%rd14];
	add.f64 	%fd58, %fd57, %fd67;
	st.global.f64 	[%rd1], %fd58;
	ld.global.f64 	%fd59, [%rd14+8];
	add.f64 	%fd60, %fd59, %fd58;
	st.global.f64 	[%rd1], %fd60;
	ld.global.f64 	%fd61, [%rd14+16];
	add.f64 	%fd62, %fd61, %fd60;
	st.global.f64 	[%rd1], %fd62;
	ld.global.f64 	%fd63, [%rd14+24];
	add.f64 	%fd67, %fd63, %fd62;
	st.global.f64 	[%rd1], %fd67;
	add.s32 	%r27, %r27, 4;
$L__BB0_11:
	setp.eq.s32 	%p8, %r13, 0;
	@%p8 bra 	$L__BB0_14;
	mul.wide.u32 	%rd15, %r27, 8;
	add.s64 	%rd17, %rd2, %rd15;
	neg.s32 	%r29, %r13;
$L__BB0_13:
	.pragma "nounroll";
	ld.global.f64 	%fd64, [%rd17];
	add.f64 	%fd67, %fd64, %fd67;
	st.global.f64 	[%rd1], %fd67;
	add.s64 	%rd17, %rd17, 8;
	add.s32 	%r29, %r29, 1;
	setp.ne.s32 	%p9, %r29, 0;
	@%p9 bra 	$L__BB0_13;
$L__BB0_14:
	ret;

}


// ===== COMPILED SASS (sm_100) =====

	.target	sm_100

	.elftype	@"ET_EXEC"


//--------------------- .note.nv.tkinfo           --------------------------
	.section	.note.nv.tkinfo,"",@"SHT_NOTE"
	.sectionflags	@"SHF_NOTE_NV_TKINFO"
	.tkinfo
        /*0018*/ 	.word	0x00000002
        /*0030*/ 	.string	""
        /*0030*/ 	.string	"ptxas"
        /*0030*/ 	.string	"Cuda compilation tools, release 13.0, V13.0.88"
        /*0030*/ 	.string	"Build cuda_13.0.r13.0/compiler.36424714_0"
        /*0030*/ 	.string	"-arch sm_100 -m 64 "



//--------------------- .note.nv.cuinfo           --------------------------
	.section	.note.nv.cuinfo,"",@"SHT_NOTE"
	.sectionflags	@"SHF_NOTE_NV_CUINFO"
        /*0018*/ 	.short	0x0002
        /*001a*/ 	.short	0x0064
        /*001c*/ 	.short	0x0082
	.zero		2


//--------------------- .nv.info                  --------------------------
	.section	.nv.info,"",@"SHT_CUDA_INFO"
	.align	4


	//----- nvinfo : EIATTR_REGCOUNT
	.align		4
        /*0000*/ 	.byte	0x04, 0x2f
        /*0002*/ 	.short	(.L_1 - .L_0)
	.align		4
.L_0:
        /*0004*/ 	.word	index@(serialsum)
        /*0008*/ 	.word	0x00000015


	//----- nvinfo : EIATTR_FRAME_SIZE
	.align		4
.L_1:
        /*000c*/ 	.byte	0x04, 0x11
        /*000e*/ 	.short	(.L_3 - .L_2)
	.align		4
.L_2:
        /*0010*/ 	.word	index@(serialsum)
        /*0014*/ 	.word	0x00000000


	//----- nvinfo : EIATTR_MIN_STACK_SIZE
	.align		4
.L_3:
        /*0018*/ 	.byte	0x04, 0x12
        /*001a*/ 	.short	(.L_5 - .L_4)
	.align		4
.L_4:
        /*001c*/ 	.word	index@(serialsum)
        /*0020*/ 	.word	0x00000000
.L_5:


//--------------------- .nv.compat                --------------------------
	.section	.nv.compat,"",@"SHT_CUDA_COMPAT_INFO"
	.align	4
        /*0000*/ 	.byte	0x02, 0x09, 0x00, 0x00, 0x02, 0x02, 0x01, 0x00, 0x02, 0x05, 0x05, 0x00, 0x03, 0x07, 0x01, 0x01
        /*0010*/ 	.byte	0x02, 0x03, 0x00, 0x00, 0x02, 0x06, 0x01, 0x00, 0x04, 0x0b, 0x08, 0x00, 0x01, 0x00, 0x00, 0x00
        /*0020*/ 	.byte	0x00, 0x00, 0x00, 0x00


//--------------------- .nv.info.serialsum        --------------------------
	.section	.nv.info.serialsum,"",@"SHT_CUDA_INFO"
	.sectionflags	@""
	.align	4


	//----- nvinfo : EIATTR_CUDA_API_VERSION
	.align		4
        /*0000*/ 	.byte	0x04, 0x37
        /*0002*/ 	.short	(.L_7 - .L_6)
.L_6:
        /*0004*/ 	.word	0x00000082


	//----- nvinfo : EIATTR_KPARAM_INFO
	.align		4
.L_7:
        /*0008*/ 	.byte	0x04, 0x17
        /*000a*/ 	.short	(.L_9 - .L_8)
.L_8:
        /*000c*/ 	.word	0x00000000
        /*0010*/ 	.short	0x0002
        /*0012*/ 	.short	0x0010
        /*0014*/ 	.byte	0x00, 0xf5, 0x21, 0x00


	//----- nvinfo : EIATTR_KPARAM_INFO
	.align		4
.L_9:
        /*0018*/ 	.byte	0x04, 0x17
        /*001a*/ 	.short	(.L_11 - .L_10)
.L_10:
        /*001c*/ 	.word	0x00000000
        /*0020*/ 	.short	0x0001
        /*0022*/ 	.short	0x0008
        /*0024*/ 	.byte	0x00, 0xf5, 0x21, 0x00


	//----- nvinfo : EIATTR_KPARAM_INFO
	.align		4
.L_11:
        /*0028*/ 	.byte	0x04, 0x17
        /*002a*/ 	.short	(.L_13 - .L_12)
.L_12:
        /*002c*/ 	.word	0x00000000
        /*0030*/ 	.short	0x0000
        /*0032*/ 	.short	0x0000
        /*0034*/ 	.byte	0x00, 0xf0, 0x11, 0x00


	//----- nvinfo : EIATTR_SPARSE_MMA_MASK
	.align		4
.L_13:
        /*0038*/ 	.byte	0x03, 0x50
        /*003a*/ 	.short	0x0000


	//----- nvinfo : EIATTR_MAXREG_COUNT
	.align		4
        /*003c*/ 	.byte	0x03, 0x1b
        /*003e*/ 	.short	0x00ff


	//----- nvinfo : EIATTR_MERCURY_ISA_VERSION
	.align		4
        /*0040*/ 	.byte	0x03, 0x5f
        /*0042*/ 	.short	0x0101


	//----- nvinfo : EIATTR_VRC_CTA_INIT_COUNT
	.align		4
        /*0044*/ 	.byte	0x02, 0x4a
	.zero		1
	.zero		1


	//----- nvinfo : EIATTR_EXIT_INSTR_OFFSETS
	.align		4
        /*0048*/ 	.byte	0x04, 0x1c
        /*004a*/ 	.short	(.L_15 - .L_14)


	//   ....[0]....
.L_14:
        /*004c*/ 	.word	0x00000080


	//   ....[1]....
        /*0050*/ 	.word	0x00000510


	//   ....[2]....
        /*0054*/ 	.word	0x00000710


	//   ....[3]....
        /*0058*/ 	.word	0x00000850


	//   ....[4]....
        /*005c*/ 	.word	0x00000950


	//----- nvinfo : EIATTR_CBANK_PARAM_SIZE
	.align		4
.L_15:
        /*0060*/ 	.byte	0x03, 0x19
        /*0062*/ 	.short	0x0018


	//----- nvinfo : EIATTR_PARAM_CBANK
	.align		4
        /*0064*/ 	.byte	0x04, 0x0a
        /*0066*/ 	.short	(.L_17 - .L_16)
	.align		4
.L_16:
        /*0068*/ 	.word	index@(.nv.constant0.serialsum)
        /*006c*/ 	.short	0x0380
        /*006e*/ 	.short	0x0018


	//----- nvinfo : EIATTR_SW_WAR
	.align		4
.L_17:
        /*0070*/ 	.byte	0x04, 0x36
        /*0072*/ 	.short	(.L_19 - .L_18)
.L_18:
        /*0074*/ 	.word	0x00000008
.L_19:


//--------------------- .nv.callgraph             --------------------------
	.section	.nv.callgraph,"",@"SHT_CUDA_CALLGRAPH"
	.align	4
	.sectionentsize	8
	.align		4
        /*0000*/ 	.word	0x00000000
	.align		4
        /*0004*/ 	.word	0xffffffff
	.align		4
        /*0008*/ 	.word	0x00000000
	.align		4
        /*000c*/ 	.word	0xfffffffe
	.align		4
        /*0010*/ 	.word	0x00000000
	.align		4
        /*0014*/ 	.word	0xfffffffd
	.align		4
        /*0018*/ 	.word	0x00000000
	.align		4
        /*001c*/ 	.word	0xfffffffc


//--------------------- .text.serialsum           --------------------------
	.section	.text.serialsum,"ax",@progbits
	.align	128
        .global         serialsum
        .type           serialsum,@function
        .size           serialsum,(.L_x_6 - serialsum)
        .other          serialsum,@"STO_CUDA_ENTRY STV_DEFAULT"
serialsum:
.text.serialsum:
[----:B------:R-:W-:Y:S08]  /*0000*/  LDC R1, c[0x0][0x37c] ;  /* 0x0000df00ff017b82 */ /* 0x000ff00000000800 */
[----:B------:R-:W0:Y:S01]  /*0010*/  LDC.64 R4, c[0x0][0x388] ;  /* 0x0000e200ff047b82 */ /* 0x000e220000000a00 */
[----:B------:R-:W0:Y:S07]  /*0020*/  LDCU.64 UR6, c[0x0][0x358] ;  /* 0x00006b00ff0677ac */ /* 0x000e2e0008000a00 */
[----:B------:R-:W1:Y:S01]  /*0030*/  LDC R0, c[0x0][0x380] ;  /* 0x0000e000ff007b82 */ /* 0x000e620000000800 */
[----:B0-----:R-:W2:Y:S07]  /*0040*/  LDG.E.64 R8, desc[UR6][R4.64] ;  /* 0x0000000604087981 */ /* 0x001eae000c1e1b00 */
[----:B------:R-:W2:Y:S01]  /*0050*/  LDC.64 R2, c[0x0][0x390] ;  /* 0x0000e400ff027b82 */ /* 0x000ea20000000a00 */
[----:B-1----:R-:W-:Y:S01]  /*0060*/  ISETP.GE.AND P0, PT, R0, 0x2, PT ;  /* 0x000000020000780c */ /* 0x002fe20003f06270 */
[----:B--2---:R0:W-:-:S12]  /*0070*/  STG.E.64 desc[UR6][R2.64], R8 ;  /* 0x0000000802007986 */ /* 0x0041d8000c101b06 */
[----:B------:R-:W-:Y:S05]  /*0080*/  @!P0 EXIT ;  /* 0x000000000000894d */ /* 0x000fea0003800000 */
[C---:B------:R-:W-:Y:S02]  /*0090*/  VIADD R4, R0.reuse, 0xfffffffe ;  /* 0xfffffffe00047836 */ /* 0x040fe40000000000 */
[----:B------:R-:W-:Y:S02]  /*00a0*/  VIADD R0, R0, 0xffffffff ;  /* 0xffffffff00007836 */ /* 0x000fe40000000000 */
[----:B------:R-:W-:Y:S01]  /*00b0*/  IMAD.MOV.U32 R7, RZ, RZ, 0x1 ;  /* 0x00000001ff077424 */ /* 0x000fe200078e00ff */
[----:B------:R-:W-:Y:S02]  /*00c0*/  ISETP.GE.U32.AND P0, PT, R4, 0xf, PT ;  /* 0x0000000f0400780c */ /* 0x000fe40003f06070 */
[----:B------:R-:W-:-:S11]  /*00d0*/  LOP3.LUT R18, R0, 0xf, RZ, 0xc0, !PT ;  /* 0x0000000f00127812 */ /* 0x000fd600078ec0ff */
[----:B------:R-:W-:Y:S05]  /*00e0*/  @!P0 BRA `(.L_x_0) ;  /* 0x0000000400048947 */ /* 0x000fea0003800000 */
[----:B------:R-:W1:Y:S01]  /*00f0*/  LDCU.64 UR4, c[0x0][0x388] ;  /* 0x00007100ff0477ac */ /* 0x000e620008000a00 */
[----:B------:R-:W-:Y:S01]  /*0100*/  LOP3.LUT R6, R0, 0xfffffff0, RZ, 0xc0, !PT ;  /* 0xfffffff000067812 */ /* 0x000fe200078ec0ff */
[----:B------:R-:W-:-:S04]  /*0110*/  HFMA2 R7, -RZ, RZ, 0, 0 ;  /* 0x00000000ff077431 */ /* 0x000fc800000001ff */
[----:B------:R-:W-:Y:S01]  /*0120*/  IMAD.MOV R6, RZ, RZ, -R6 ;  /* 0x000000ffff067224 */ /* 0x000fe200078e0a06 */
[----:B-1----:R-:W-:-:S04]  /*0130*/  UIADD3 UR4, UP0, UPT, UR4, 0x40, URZ ;  /* 0x0000004004047890 */ /* 0x002fc8000ff1e0ff */
[----:B------:R-:W-:Y:S02]  /*0140*/  UIADD3.X UR5, UPT, UPT, URZ, UR5, URZ, UP0, !UPT ;  /* 0x00000005ff057290 */ /* 0x000fe400087fe4ff */
[----:B------:R-:W-:-:S04]  /*0150*/  IMAD.U32 R10, RZ, RZ, UR4 ;  /* 0x00000004ff0a7e24 */ /* 0x000fc8000f8e00ff */
[----:B------:R-:W-:-:S07]  /*0160*/  IMAD.U32 R11, RZ, RZ, UR5 ;  /* 0x00000005ff0b7e24 */ /* 0x000fce000f8e00ff */
.L_x_1:
[----:B------:R-:W-:Y:S01]  /*0170*/  MOV R4, R10 ;  /* 0x0000000a00047202 */ /* 0x000fe20000000f00 */
[----:B------:R-:W-:-:S05]  /*0180*/  IMAD.MOV.U32 R5, RZ, RZ, R11 ;  /* 0x000000ffff057224 */ /* 0x000fca00078e000b */
[----:B--2---:R-:W2:Y:S02]  /*0190*/  LDG.E.64 R10, desc[UR6][R4.64+-0x38] ;  /* 0xffffc806040a7981 */ /* 0x004ea4000c1e1b00 */
[----:B--2---:R-:W-:-:S07]  /*01a0*/  DADD R10, R10, R8 ;  /* 0x000000000a0a7229 */ /* 0x004fce0000000008 */
[----:B------:R1:W-:Y:S04]  /*01b0*/  STG.E.64 desc[UR6][R2.64], R10 ;  /* 0x0000000a02007986 */ /* 0x0003e8000c101b06 */
[----:B0-----:R-:W2:Y:S02]  /*01c0*/  LDG.E.64 R8, desc[UR6][R4.64+-0x30] ;  /* 0xffffd00604087981 */ /* 0x001ea4000c1e1b00 */
[----:B--2---:R-:W-:-:S07]  /*01d0*/  DADD R8, R10, R8 ;  /* 0x000000000a087229 */ /* 0x004fce0000000008 */
[----:B------:R0:W-:Y:S04]  /*01e0*/  STG.E.64 desc[UR6][R2.64], R8 ;  /* 0x0000000802007986 */ /* 0x0001e8000c101b06 */
[----:B------:R-:W2:Y:S02]  /*01f0*/  LDG.E.64 R12, desc[UR6][R4.64+-0x28] ;  /* 0xffffd806040c7981 */ /* 0x000ea4000c1e1b00 */
[----:B--2---:R-:W-:-:S07]  /*0200*/  DADD R12, R8, R12 ;  /* 0x00000000080c7229 */ /* 0x004fce000000000c */
[----:B------:R2:W-:Y:S04]  /*0210*/  STG.E.64 desc[UR6][R2.64], R12 ;  /* 0x0000000c02007986 */ /* 0x0005e8000c101b06 */
[----:B------:R-:W3:Y:S02]  /*0220*/  LDG.E.64 R14, desc[UR6][R4.64+-0x20] ;  /* 0xffffe006040e7981 */ /* 0x000ee4000c1e1b00 */
[----:B---3--:R-:W-:-:S07]  /*0230*/  DADD R14, R12, R14 ;  /* 0x000000000c0e7229 */ /* 0x008fce000000000e */
[----:B------:R3:W-:Y:S04]  /*0240*/  STG.E.64 desc[UR6][R2.64], R14 ;  /* 0x0000000e02007986 */ /* 0x0007e8000c101b06 */
[----:B------:R-:W4:Y:S02]  /*0250*/  LDG.E.64 R16, desc[UR6][R4.64+-0x18] ;  /* 0xffffe80604107981 */ /* 0x000f24000c1e1b00 */
[----:B----4-:R-:W-:-:S07]  /*0260*/  DADD R16, R14, R16 ;  /* 0x000000000e107229 */ /* 0x010fce0000000010 */
[----:B------:R4:W-:Y:S04]  /*0270*/  STG.E.64 desc[UR6][R2.64], R16 ;  /* 0x0000001002007986 */ /* 0x0009e8000c101b06 */
[----:B-1----:R-:W5:Y:S02]  /*0280*/  LDG.E.64 R10, desc[UR6][R4.64+-0x10] ;  /* 0xfffff006040a7981 */ /* 0x002f64000c1e1b00 */
[----:B-----5:R-:W-:-:S07]  /*0290*/  DADD R10, R16, R10 ;  /* 0x00000000100a7229 */ /* 0x020fce000000000a */
[----:B------:R1:W-:Y:S04]  /*02a0*/  STG.E.64 desc[UR6][R2.64], R10 ;  /* 0x0000000a02007986 */ /* 0x0003e8000c101b06 */
[----:B0-----:R-:W5:Y:S02]  /*02b0*/  LDG.E.64 R8, desc[UR6][R4.64+-0x8] ;  /* 0xfffff80604087981 */ /* 0x001f64000c1e1b00 */
[----:B-----5:R-:W-:-:S07]  /*02c0*/  DADD R8, R10, R8 ;  /* 0x000000000a087229 */ /* 0x020fce0000000008 */
[----:B------:R0:W-:Y:S04]  /*02d0*/  STG.E.64 desc[UR6][R2.64], R8 ;  /* 0x0000000802007986 */ /* 0x0001e8000c101b06 */
[----:B--2---:R-:W2:Y:S02]  /*02e0*/  LDG.E.64 R12, desc[UR6][R4.64] ;  /* 0x00000006040c7981 */ /* 0x004ea4000c1e1b00 */
[----:B--2---:R-:W-:-:S07]  /*02f0*/  DADD R12, R8, R12 ;  /* 0x00000000080c7229 */ /* 0x004fce000000000c */
[----:B------:R2:W-:Y:S04]  /*0300*/  STG.E.64 desc[UR6][R2.64], R12 ;  /* 0x0000000c02007986 */ /* 0x0005e8000c101b06 */
[----:B---3--:R-:W3:Y:S02]  /*0310*/  LDG.E.64 R14, desc[UR6][R4.64+0x8] ;  /* 0x00000806040e7981 */ /* 0x008ee4000c1e1b00 */
[----:B---3--:R-:W-:-:S07]  /*0320*/  DADD R14, R12, R14 ;  /* 0x000000000c0e7229 */ /* 0x008fce000000000e */
[----:B------:R3:W-:Y:S04]  /*0330*/  STG.E.64 desc[UR6][R2.64], R14 ;  /* 0x0000000e02007986 */ /* 0x0007e8000c101b06 */
[----:B----4-:R-:W4:Y:S02]  /*0340*/  LDG.E.64 R16, desc[UR6][R4.64+0x10] ;  /* 0x0000100604107981 */ /* 0x010f24000c1e1b00 */
        /* <DEDUP_REMOVED lines=14> */
[----:B----4-:R-:W3:Y:S01]  /*0430*/  LDG.E.64 R16, desc[UR6][R4.64+0x38] ;  /* 0x0000380604107981 */ /* 0x010ee2000c1e1b00 */
[----:B------:R-:W-:Y:S01]  /*0440*/  VIADD R6, R6, 0x10 ;  /* 0x0000001006067836 */ /* 0x000fe20000000000 */
[----:B---3--:R-:W-:-:S07]  /*0450*/  DADD R16, R14, R16 ;  /* 0x000000000e107229 */ /* 0x008fce0000000010 */
[----:B------:R2:W-:Y:S04]  /*0460*/  STG.E.64 desc[UR6][R2.64], R16 ;  /* 0x0000001002007986 */ /* 0x0005e8000c101b06 */
[----:B-1----:R-:W0:Y:S01]  /*0470*/  LDG.E.64 R10, desc[UR6][R4.64+0x40] ;  /* 0x00004006040a7981 */ /* 0x002e22000c1e1b00 */
[----:B------:R-:W-:Y:S02]  /*0480*/  ISETP.NE.AND P0, PT, R6, RZ, PT ;  /* 0x000000ff0600720c */ /* 0x000fe40003f05270 */
[----:B------:R-:W-:Y:S01]  /*0490*/  IADD3 R7, PT, PT, R7, 0x10, RZ ;  /* 0x0000001007077810 */ /* 0x000fe20007ffe0ff */
[----:B0-----:R-:W-:Y:S01]  /*04a0*/  DADD R8, R16, R10 ;  /* 0x0000000010087229 */ /* 0x001fe2000000000a */
[----:B------:R-:W-:-:S06]  /*04b0*/  IADD3 R10, P1, PT, R4, 0x80, RZ ;  /* 0x00000080040a7810 */ /* 0x000fcc0007f3e0ff */
[----:B------:R2:W-:Y:S01]  /*04c0*/  STG.E.64 desc[UR6][R2.64], R8 ;  /* 0x0000000802007986 */ /* 0x0005e2000c101b06 */
[----:B------:R-:W-:Y:S02]  /*04d0*/  IMAD.X R11, RZ, RZ, R5, P1 ;  /* 0x000000ffff0b7224 */ /* 0x000fe400008e0605 */
[----:B------:R-:W-:Y:S05]  /*04e0*/  @P0 BRA `(.L_x_1) ;  /* 0xfffffffc00200947 */ /* 0x000fea000383ffff */
[----:B------:R-:W-:-:S07]  /*04f0*/  VIADD R7, R7, 0x1 ;  /* 0x0000000107077836 */ /* 0x000fce0000000000 */
.L_x_0:
[----:B------:R-:W-:-:S13]  /*0500*/  ISETP.NE.AND P0, PT, R18, RZ, PT ;  /* 0x000000ff1200720c */ /* 0x000fda0003f05270 */
[----:B------:R-:W-:Y:S05]  /*0510*/  @!P0 EXIT ;  /* 0x000000000000894d */ /* 0x000fea0003800000 */
[----:B------:R-:W-:Y:S02]  /*0520*/  ISETP.GE.U32.AND P0, PT, R18, 0x8, PT ;  /* 0x000000081200780c */ /* 0x000fe40003f06070 */
[----:B------:R-:W-:-:S04]  /*0530*/  LOP3.LUT R6, R0, 0x7, RZ, 0xc0, !PT ;  /* 0x0000000700067812 */ /* 0x000fc800078ec0ff */
[----:B------:R-:W-:-:S07]  /*0540*/  ISETP.NE.AND P1, PT, R6, RZ, PT ;  /* 0x000000ff0600720c */ /* 0x000fce0003f25270 */
[----:B------:R-:W-:Y:S06]  /*0550*/  @!P0 BRA `(.L_x_2) ;  /* 0x00000000006c8947 */ /* 0x000fec0003800000 */
[----:B------:R-:W1:Y:S02]  /*0560*/  LDC.64 R4, c[0x0][0x388] ;  /* 0x0000e200ff047b82 */ /* 0x000e640000000a00 */
[----:B-1----:R-:W-:-:S05]  /*0570*/  IMAD.WIDE.U32 R4, R7, 0x8, R4 ;  /* 0x0000000807047825 */ /* 0x002fca00078e0004 */
[----:B------:R-:W3:Y:S02]  /*0580*/  LDG.E.64 R10, desc[UR6][R4.64] ;  /* 0x00000006040a7981 */ /* 0x000ee4000c1e1b00 */
[----:B---3--:R-:W-:-:S07]  /*0590*/  DADD R10, R8, R10 ;  /* 0x00000000080a7229 */ /* 0x008fce000000000a */
[----:B------:R1:W-:Y:S04]  /*05a0*/  STG.E.64 desc[UR6][R2.64], R10 ;  /* 0x0000000a02007986 */ /* 0x0003e8000c101b06 */
[----:B0-2---:R-:W2:Y:S02]  /*05b0*/  LDG.E.64 R8, desc[UR6][R4.64+0x8] ;  /* 0x0000080604087981 */ /* 0x005ea4000c1e1b00 */
        /* <DEDUP_REMOVED lines=11> */
[----:B-1----:R-:W4:Y:S02]  /*0670*/  LDG.E.64 R10, desc[UR6][R4.64+0x28] ;  /* 0x00002806040a7981 */ /* 0x002f24000c1e1b00 */
[----:B----4-:R-:W-:-:S07]  /*0680*/  DADD R10, R16, R10 ;  /* 0x00000000100a7229 */ /* 0x010fce000000000a */
[----:B------:R3:W-:Y:S04]  /*0690*/  STG.E.64 desc[UR6][R2.64], R10 ;  /* 0x0000000a02007986 */ /* 0x0007e8000c101b06 */
[----:B0-----:R-:W2:Y:S02]  /*06a0*/  LDG.E.64 R8, desc[UR6][R4.64+0x30] ;  /* 0x0000300604087981 */ /* 0x001ea4000c1e1b00 */
[----:B--2---:R-:W-:-:S07]  /*06b0*/  DADD R12, R10, R8 ;  /* 0x000000000a0c7229 */ /* 0x004fce0000000008 */
[----:B------:R3:W-:Y:S04]  /*06c0*/  STG.E.64 desc[UR6][R2.64], R12 ;  /* 0x0000000c02007986 */ /* 0x0007e8000c101b06 */
[----:B------:R-:W2:Y:S01]  /*06d0*/  LDG.E.64 R8, desc[UR6][R4.64+0x38] ;  /* 0x0000380604087981 */ /* 0x000ea2000c1e1b00 */
[----:B------:R-:W-:Y:S01]  /*06e0*/  VIADD R7, R7, 0x8 ;  /* 0x0000000807077836 */ /* 0x000fe20000000000 */
[----:B--2---:R-:W-:-:S07]  /*06f0*/  DADD R8, R12, R8 ;  /* 0x000000000c087229 */ /* 0x004fce0000000008 */
[----:B------:R3:W-:Y:S04]  /*0700*/  STG.E.64 desc[UR6][R2.64], R8 ;  /* 0x0000000802007986 */ /* 0x0007e8000c101b06 */
.L_x_2:
[----:B------:R-:W-:Y:S05]  /*0710*/  @!P1 EXIT ;  /* 0x000000000000994d */ /* 0x000fea0003800000 */
[----:B------:R-:W-:Y:S02]  /*0720*/  ISETP.GE.U32.AND P0, PT, R6, 0x4, PT ;  /* 0x000000040600780c */ /* 0x000fe40003f06070 */
[----:B------:R-:W-:-:S04]  /*0730*/  LOP3.LUT R0, R0, 0x3, RZ, 0xc0, !PT ;  /* 0x0000000300007812 */ /* 0x000fc800078ec0ff */
[----:B------:R-:W-:-:S07]  /*0740*/  ISETP.NE.AND P1, PT, R0, RZ, PT ;  /* 0x000000ff0000720c */ /* 0x000fce0003f25270 */
[----:B------:R-:W-:Y:S06]  /*0750*/  @!P0 BRA `(.L_x_3) ;  /* 0x00000000003c8947 */ /* 0x000fec0003800000 */
[----:B------:R-:W2:Y:S02]  /*0760*/  LDC.64 R4, c[0x0][0x388] ;  /* 0x0000e200ff047b82 */ /* 0x000ea40000000a00 */
[----:B--23--:R-:W-:-:S05]  /*0770*/  IMAD.WIDE.U32 R14, R7, 0x8, R4 ;  /* 0x00000008070e7825 */ /* 0x00cfca00078e0004 */
[----:B------:R-:W2:Y:S02]  /*0780*/  LDG.E.64 R4, desc[UR6][R14.64] ;  /* 0x000000060e047981 */ /* 0x000ea4000c1e1b00 */
        /* <DEDUP_REMOVED lines=8> */
[----:B------:R-:W2:Y:S01]  /*0810*/  LDG.E.64 R8, desc[UR6][R14.64+0x18] ;  /* 0x000018060e087981 */ /* 0x000ea2000c1e1b00 */
[----:B------:R-:W-:Y:S01]  /*0820*/  IADD3 R7, PT, PT, R7, 0x4, RZ ;  /* 0x0000000407077810 */ /* 0x000fe20007ffe0ff */
[----:B--2---:R-:W-:-:S07]  /*0830*/  DADD R8, R12, R8 ;  /* 0x000000000c087229 */ /* 0x004fce0000000008 */
[----:B------:R1:W-:Y:S04]  /*0840*/  STG.E.64 desc[UR6][R2.64], R8 ;  /* 0x0000000802007986 */ /* 0x0003e8000c101b06 */
.L_x_3:
[----:B------:R-:W-:Y:S05]  /*0850*/  @!P1 EXIT ;  /* 0x000000000000994d */ /* 0x000fea0003800000 */
[----:B-1----:R-:W1:Y:S01]  /*0860*/  LDC.64 R4, c[0x0][0x388] ;  /* 0x0000e200ff047b82 */ /* 0x002e620000000a00 */
[----:B------:R-:W-:Y:S02]  /*0870*/  IMAD.MOV R0, RZ, RZ, -R0 ;  /* 0x000000ffff007224 */ /* 0x000fe400078e0a00 */
[----:B-1----:R-:W-:-:S04]  /*0880*/  IMAD.WIDE.U32 R4, R7, 0x8, R4 ;  /* 0x0000000807047825 */ /* 0x002fc800078e0004 */
[----:B------:R-:W-:Y:S01]  /*0890*/  IMAD.MOV.U32 R6, RZ, RZ, R4 ;  /* 0x000000ffff067224 */ /* 0x000fe200078e0004 */
[----:B------:R-:W-:-:S07]  /*08a0*/  MOV R7, R5 ;  /* 0x0000000500077202 */ /* 0x000fce0000000f00 */
.L_x_4:
[----:B------:R-:W-:Y:S02]  /*08b0*/  IMAD.MOV.U32 R4, RZ, RZ, R6 ;  /* 0x000000ffff047224 */ /* 0x000fe400078e0006 */
[----:B------:R-:W-:-:S06]  /*08c0*/  IMAD.MOV.U32 R5, RZ, RZ, R7 ;  /* 0x000000ffff057224 */ /* 0x000fcc00078e0007 */
[----:B------:R-:W0:Y:S01]  /*08d0*/  LDG.E.64 R4, desc[UR6][R4.64] ;  /* 0x0000000604047981 */ /* 0x000e22000c1e1b00 */
[----:B------:R-:W-:Y:S02]  /*08e0*/  IADD3 R0, PT, PT, R0, 0x1, RZ ;  /* 0x0000000100007810 */ /* 0x000fe40007ffe0ff */
[----:B------:R-:W-:Y:S02]  /*08f0*/  IADD3 R6, P1, PT, R6, 0x8, RZ ;  /* 0x0000000806067810 */ /* 0x000fe40007f3e0ff */
[----:B------:R-:W-:-:S03]  /*0900*/  ISETP.NE.AND P0, PT, R0, RZ, PT ;  /* 0x000000ff0000720c */ /* 0x000fc60003f05270 */
[----:B------:R-:W-:Y:S01]  /*0910*/  IMAD.X R7, RZ, RZ, R7, P1 ;  /* 0x000000ffff077224 */ /* 0x000fe200008e0607 */
[----:B0123--:R-:W-:-:S07]  /*0920*/  DADD R8, R4, R8 ;  /* 0x0000000004087229 */ /* 0x00ffce0000000008 */
[----:B------:R1:W-:Y:S02]  /*0930*/  STG.E.64 desc[UR6][R2.64], R8 ;  /* 0x0000000802007986 */ /* 0x0003e4000c101b06 */
[----:B------:R-:W-:Y:S05]  /*0940*/  @P0 BRA `(.L_x_4) ;  /* 0xfffffffc00d80947 */ /* 0x000fea000383ffff */
[----:B------:R-:W-:Y:S05]  /*0950*/  EXIT ;  /* 0x000000000000794d */ /* 0x000fea0003800000 */
.L_x_5:
[----:B------:R-:W-:-:S00]  /*0960*/  BRA `(.L_x_5) ;  /* 0xfffffffc00fc7947 */ /* 0x000fc0000383ffff */
[----:B------:R-:W-:-:S00]  /*0970*/  NOP ;  /* 0x0000000000007918 */ /* 0x000fc00000000000 */
        /* <DEDUP_REMOVED lines=8> */
.L_x_6:


//--------------------- .nv.shared.reserved.0     --------------------------
	.section	.nv.shared.reserved.0,"aw",@nobits
	.weak		__nv_reservedSMEM_offset_0_alias
	.size		__nv_reservedSMEM_offset_0_alias, 0, 64
	.other		__nv_reservedSMEM_offset_0_alias,@"STO_CUDA_RESERVED_SHARED STV_DEFAULT"
__nv_reservedSMEM_offset_0_alias:
	.zero		0
	.zero		64


//--------------------- .nv.constant0.serialsum   --------------------------
	.section	.nv.constant0.serialsum,"a",@progbits
	.sectionflags	@""
	.align	4
.nv.constant0.serialsum:
	.zero		920


//--------------------- SYMBOLS --------------------------

	.type		.nv.reservedSmem.offset0,@object
	.size		.nv.reservedSmem.offset0,0x4
